//
// Generated by NVIDIA NVVM Compiler
//
// Compiler Build ID: CL-36424714
// Cuda compilation tools, release 13.0, V13.0.88
// Based on NVVM 20.0.0
//

.version 9.0
.target sm_100
.address_size 64

	// .globl	default_function_kernel

.visible .entry default_function_kernel(
	.param .u64 .ptr .align 1 default_function_kernel_param_0,
	.param .u64 .ptr .align 1 default_function_kernel_param_1
)
.maxntid 42
{
	.reg .pred 	%p<3>;
	.reg .b16 	%rs<9>;
	.reg .b32 	%r<22>;
	.reg .b32 	%f<2>;
	.reg .b64 	%rd<9>;

	ld.param.u64 	%rd1, [default_function_kernel_param_0];
	ld.param.u64 	%rd2, [default_function_kernel_param_1];
	cvta.to.global.u64 	%rd3, %rd2;
	cvta.to.global.u64 	%rd4, %rd1;
	mov.u32 	%r1, %ctaid.x;
	shr.u32 	%r2, %r1, 3;
	mov.u32 	%r3, %tid.x;
	cvt.u16.u32 	%rs1, %r3;
	mul.lo.s16 	%rs2, %rs1, 37;
	shr.u16 	%rs3, %rs2, 9;
	cvt.u32.u16 	%r4, %rs3;
	add.s32 	%r5, %r1, %r4;
	and.b32  	%r6, %r5, 1;
	setp.eq.b32 	%p1, %r6, 1;
	selp.b32 	%r7, 168, 0, %p1;
	mul.lo.s16 	%rs4, %rs3, 14;
	sub.s16 	%rs5, %rs1, %rs4;
	and.b16  	%rs6, %rs5, 254;
	and.b16  	%rs7, %rs5, 1;
	setp.eq.b16 	%p2, %rs7, 1;
	selp.b32 	%r8, 84, 0, %p2;
	and.b32  	%r9, %r1, 7;
	mad.lo.s32 	%r10, %r9, 3, %r4;
	shr.u32 	%r11, %r10, 3;
	shr.u32 	%r12, %r5, 1;
	add.s32 	%r13, %r12, %r1;
	and.b32  	%r14, %r13, 3;
	shr.u16 	%rs8, %rs6, 1;
	cvt.u32.u16 	%r15, %rs8;
	mad.lo.s32 	%r16, %r2, 392, %r8;
	add.s32 	%r17, %r16, %r15;
	add.s32 	%r18, %r17, %r7;
	mad.lo.s32 	%r19, %r11, 28, %r18;
	mad.lo.s32 	%r20, %r14, 7, %r19;
	mul.wide.u32 	%rd5, %r20, 4;
	add.s64 	%rd6, %rd4, %rd5;
	ld.global.nc.f32 	%f1, [%rd6];
	mad.lo.s32 	%r21, %r1, 42, %r3;
	mul.wide.u32 	%rd7, %r21, 4;
	add.s64 	%rd8, %rd3, %rd7;
	st.global.f32 	[%rd8], %f1;
	ret;

}


// ===== COMPILED SASS (sm_100) =====

	.target	sm_100

	.elftype	@"ET_EXEC"


//--------------------- .note.nv.tkinfo           --------------------------
	.section	.note.nv.tkinfo,"",@"SHT_NOTE"
	.sectionflags	@"SHF_NOTE_NV_TKINFO"
	.tkinfo
        /*0018*/ 	.word	0x00000002
        /*0030*/ 	.string	""
        /*0030*/ 	.string	"ptxas"
        /*0030*/ 	.string	"Cuda compilation tools, release 13.0, V13.0.88"
        /*0030*/ 	.string	"Build cuda_13.0.r13.0/compiler.36424714_0"
        /*0030*/ 	.string	"-arch sm_100 -m 64 "



//--------------------- .note.nv.cuinfo           --------------------------
	.section	.note.nv.cuinfo,"",@"SHT_NOTE"
	.sectionflags	@"SHF_NOTE_NV_CUINFO"
        /*0018*/ 	.short	0x0002
        /*001a*/ 	.short	0x0064
        /*001c*/ 	.short	0x0082
	.zero		2


//--------------------- .nv.info                  --------------------------
	.section	.nv.info,"",@"SHT_CUDA_INFO"
	.align	4


	//----- nvinfo : EIATTR_REGCOUNT
	.align		4
        /*0000*/ 	.byte	0x04, 0x2f
        /*0002*/ 	.short	(.L_1 - .L_0)
	.align		4
.L_0:
        /*0004*/ 	.word	index@(default_function_kernel)
        /*0008*/ 	.word	0x0000000d


	//----- nvinfo : EIATTR_FRAME_SIZE
	.align		4
.L_1:
        /*000c*/ 	.byte	0x04, 0x11
        /*000e*/ 	.short	(.L_3 - .L_2)
	.align		4
.L_2:
        /*0010*/ 	.word	index@(default_function_kernel)
        /*0014*/ 	.word	0x00000000


	//----- nvinfo : EIATTR_MIN_STACK_SIZE
	.align		4
.L_3:
        /*0018*/ 	.byte	0x04, 0x12
        /*001a*/ 	.short	(.L_5 - .L_4)
	.align		4
.L_4:
        /*001c*/ 	.word	index@(default_function_kernel)
        /*0020*/ 	.word	0x00000000
.L_5:


//--------------------- .nv.compat                --------------------------
	.section	.nv.compat,"",@"SHT_CUDA_COMPAT_INFO"
	.align	4
        /*0000*/ 	.byte	0x02, 0x09, 0x00, 0x00, 0x02, 0x02, 0x01, 0x00, 0x02, 0x05, 0x05, 0x00, 0x03, 0x07, 0x01, 0x01
        /*0010*/ 	.byte	0x02, 0x03, 0x00, 0x00, 0x02, 0x06, 0x01, 0x00, 0x04, 0x0b, 0x08, 0x00, 0x09, 0x00, 0x00, 0x00
        /*0020*/ 	.byte	0x00, 0x00, 0x00, 0x00


//--------------------- .nv.info.default_function_kernel --------------------------
	.section	.nv.info.default_function_kernel,"",@"SHT_CUDA_INFO"
	.sectionflags	@""
	.align	4


	//----- nvinfo : EIATTR_CUDA_API_VERSION
	.align		4
        /*0000*/ 	.byte	0x04, 0x37
        /*0002*/ 	.short	(.L_7 - .L_6)
.L_6:
        /*0004*/ 	.word	0x00000082


	//----- nvinfo : EIATTR_KPARAM_INFO
	.align		4
.L_7:
        /*0008*/ 	.byte	0x04, 0x17
        /*000a*/ 	.short	(.L_9 - .L_8)
.L_8:
        /*000c*/ 	.word	0x00000000
        /*0010*/ 	.short	0x0001
        /*0012*/ 	.short	0x0008
        /*0014*/ 	.byte	0x00, 0xf5, 0x21, 0x00


	//----- nvinfo : EIATTR_KPARAM_INFO
	.align		4
.L_9:
        /*0018*/ 	.byte	0x04, 0x17
        /*001a*/ 	.short	(.L_11 - .L_10)
.L_10:
        /*001c*/ 	.word	0x00000000
        /*0020*/ 	.short	0x0000
        /*0022*/ 	.short	0x0000
        /*0024*/ 	.byte	0x00, 0xf5, 0x21, 0x00


	//----- nvinfo : EIATTR_SPARSE_MMA_MASK
	.align		4
.L_11:
        /*0028*/ 	.byte	0x03, 0x50
        /*002a*/ 	.short	0x0000


	//----- nvinfo : EIATTR_MAXREG_COUNT
	.align		4
        /*002c*/ 	.byte	0x03, 0x1b
        /*002e*/ 	.short	0x00ff


	//----- nvinfo : EIATTR_MERCURY_ISA_VERSION
	.align		4
        /*0030*/ 	.byte	0x03, 0x5f
        /*0032*/ 	.short	0x0101


	//----- nvinfo : EIATTR_VRC_CTA_INIT_COUNT
	.align		4
        /*0034*/ 	.byte	0x02, 0x4a
	.zero		1
	.zero		1


	//----- nvinfo : EIATTR_EXIT_INSTR_OFFSETS
	.align		4
        /*0038*/ 	.byte	0x04, 0x1c
        /*003a*/ 	.short	(.L_13 - .L_12)


	//   ....[0]....
.L_12:
        /*003c*/ 	.word	0x00000280


	//----- nvinfo : EIATTR_MAX_THREADS
	.align		4
.L_13:
        /*0040*/ 	.byte	0x04, 0x05
        /*0042*/ 	.short	(.L_15 - .L_14)
.L_14:
        /*0044*/ 	.word	0x0000002a
        /*0048*/ 	.word	0x00000001
        /*004c*/ 	.word	0x00000001


	//----- nvinfo : EIATTR_CBANK_PARAM_SIZE
	.align		4
.L_15:
        /*0050*/ 	.byte	0x03, 0x19
        /*0052*/ 	.short	0x0010


	//----- nvinfo : EIATTR_PARAM_CBANK
	.align		4
        /*0054*/ 	.byte	0x04, 0x0a
        /*0056*/ 	.short	(.L_17 - .L_16)
	.align		4
.L_16:
        /*0058*/ 	.word	index@(.nv.constant0.default_function_kernel)
        /*005c*/ 	.short	0x0380
        /*005e*/ 	.short	0x0010


	//----- nvinfo : EIATTR_SW_WAR
	.align		4
.L_17:
        /*0060*/ 	.byte	0x04, 0x36
        /*0062*/ 	.short	(.L_19 - .L_18)
.L_18:
        /*0064*/ 	.word	0x00000008
.L_19:


//--------------------- .nv.callgraph             --------------------------
	.section	.nv.callgraph,"",@"SHT_CUDA_CALLGRAPH"
	.align	4
	.sectionentsize	8
	.align		4
        /*0000*/ 	.word	0x00000000
	.align		4
        /*0004*/ 	.word	0xffffffff
	.align		4
        /*0008*/ 	.word	0x00000000
	.align		4
        /*000c*/ 	.word	0xfffffffe
	.align		4
        /*0010*/ 	.word	0x00000000
	.align		4
        /*0014*/ 	.word	0xfffffffd
	.align		4
        /*0018*/ 	.word	0x00000000
	.align		4
        /*001c*/ 	.word	0xfffffffc


//--------------------- .text.default_function_kernel --------------------------
	.section	.text.default_function_kernel,"ax",@progbits
	.align	128
        .global         default_function_kernel
        .type           default_function_kernel,@function
        .size           default_function_kernel,(.L_x_1 - default_function_kernel)
        .other          default_function_kernel,@"STO_CUDA_ENTRY STV_DEFAULT"
default_function_kernel:
.text.default_function_kernel:
[----:B------:R-:W-:Y:S01]  /*0000*/  LDC R1, c[0x0][0x37c] ;  /* 0x0000df00ff017b82 */ /* 0x000fe20000000800 */
[----:B------:R-:W0:Y:S01]  /*0010*/  S2R R0, SR_TID.X ;  /* 0x0000000000007919 */ /* 0x000e220000002100 */
[----:B------:R-:W1:Y:S01]  /*0020*/  LDCU.64 UR4, c[0x0][0x358] ;  /* 0x00006b00ff0477ac */ /* 0x000e620008000a00 */
[----:B------:R-:W2:Y:S01]  /*0030*/  S2R R5, SR_CTAID.X ;  /* 0x0000000000057919 */ /* 0x000ea20000002500 */
[----:B0-----:R-:W-:-:S05]  /*0040*/  PRMT R2, R0, 0x9910, RZ ;  /* 0x0000991000027816 */ /* 0x001fca00000000ff */
[----:B------:R-:W-:-:S05]  /*0050*/  IMAD R2, R2, 0x25, RZ ;  /* 0x0000002502027824 */ /* 0x000fca00078e02ff */
[----:B------:R-:W-:-:S04]  /*0060*/  LOP3.LUT R2, R2, 0xffff, RZ, 0xc0, !PT ;  /* 0x0000ffff02027812 */ /* 0x000fc800078ec0ff */
[----:B------:R-:W-:-:S04]  /*0070*/  SHF.R.U32.HI R2, RZ, 0x9, R2 ;  /* 0x00000009ff027819 */ /* 0x000fc80000011602 */
[C---:B------:R-:W-:Y:S02]  /*0080*/  PRMT R3, R2.reuse, 0x9910, RZ ;  /* 0x0000991002037816 */ /* 0x040fe400000000ff */
[----:B------:R-:W-:-:S03]  /*0090*/  LOP3.LUT R4, R2, 0xffff, RZ, 0xc0, !PT ;  /* 0x0000ffff02047812 */ /* 0x000fc600078ec0ff */
[----:B------:R-:W-:Y:S02]  /*00a0*/  IMAD R3, R3, 0xe, RZ ;  /* 0x0000000e03037824 */ /* 0x000fe400078e02ff */
[----:B--2---:R-:W-:Y:S02]  /*00b0*/  IMAD.IADD R6, R4, 0x1, R5 ;  /* 0x0000000104067824 */ /* 0x004fe400078e0205 */
[----:B------:R-:W-:-:S03]  /*00c0*/  IMAD.MOV R3, RZ, RZ, -R3 ;  /* 0x000000ffff037224 */ /* 0x000fc600078e0a03 */
[C---:B------:R-:W-:Y:S02]  /*00d0*/  LOP3.LUT R8, R6.reuse, 0x1, RZ, 0xc0, !PT ;  /* 0x0000000106087812 */ /* 0x040fe400078ec0ff */
[----:B------:R-:W-:Y:S02]  /*00e0*/  PRMT R3, R3, 0x7710, RZ ;  /* 0x0000771003037816 */ /* 0x000fe400000000ff */
[----:B------:R-:W-:-:S03]  /*00f0*/  LEA.HI R6, R6, R5, RZ, 0x1f ;  /* 0x0000000506067211 */ /* 0x000fc600078ff8ff */
[----:B------:R-:W-:Y:S01]  /*0100*/  IMAD.IADD R3, R3, 0x1, R0 ;  /* 0x0000000103037824 */ /* 0x000fe200078e0200 */
[----:B------:R-:W-:-:S04]  /*0110*/  LOP3.LUT R6, R6, 0x3, RZ, 0xc0, !PT ;  /* 0x0000000306067812 */ /* 0x000fc800078ec0ff */
[----:B------:R-:W-:-:S04]  /*0120*/  LOP3.LUT R2, R3, 0x1, RZ, 0xc0, !PT ;  /* 0x0000000103027812 */ /* 0x000fc800078ec0ff */
[----:B------:R-:W-:Y:S02]  /*0130*/  ISETP.NE.U32.AND P0, PT, R2, 0x1, PT ;  /* 0x000000010200780c */ /* 0x000fe40003f05070 */
[----:B------:R-:W-:Y:S02]  /*0140*/  SHF.R.U32.HI R2, RZ, 0x3, R5 ;  /* 0x00000003ff027819 */ /* 0x000fe40000011605 */
[----:B------:R-:W-:Y:S02]  /*0150*/  SEL R7, RZ, 0x54, P0 ;  /* 0x00000054ff077807 */ /* 0x000fe40000000000 */
[----:B------:R-:W-:-:S03]  /*0160*/  ISETP.NE.U32.AND P0, PT, R8, 0x1, PT ;  /* 0x000000010800780c */ /* 0x000fc60003f05070 */
[----:B------:R-:W-:Y:S01]  /*0170*/  IMAD R8, R2, 0x188, R7 ;  /* 0x0000018802087824 */ /* 0x000fe200078e0207 */
[----:B------:R-:W-:Y:S02]  /*0180*/  LOP3.LUT R7, R3, 0xfe, RZ, 0xc0, !PT ;  /* 0x000000fe03077812 */ /* 0x000fe400078ec0ff */
[----:B------:R-:W0:Y:S02]  /*0190*/  LDC.64 R2, c[0x0][0x380] ;  /* 0x0000e000ff027b82 */ /* 0x000e240000000a00 */
[----:B------:R-:W-:Y:S02]  /*01a0*/  LEA.HI R8, R7, R8, RZ, 0x1f ;  /* 0x0000000807087211 */ /* 0x000fe400078ff8ff */
[----:B------:R-:W-:-:S03]  /*01b0*/  LOP3.LUT R7, R5, 0x7, RZ, 0xc0, !PT ;  /* 0x0000000705077812 */ /* 0x000fc600078ec0ff */
[----:B------:R-:W-:Y:S02]  /*01c0*/  VIADD R10, R8, 0xa8 ;  /* 0x000000a8080a7836 */ /* 0x000fe40000000000 */
[----:B------:R-:W-:Y:S02]  /*01d0*/  IMAD R7, R7, 0x3, R4 ;  /* 0x0000000307077824 */ /* 0x000fe400078e0204 */
[----:B------:R-:W-:-:S03]  /*01e0*/  @P0 IMAD.MOV R10, RZ, RZ, R8 ;  /* 0x000000ffff0a0224 */ /* 0x000fc600078e0208 */
[----:B------:R-:W-:-:S05]  /*01f0*/  SHF.R.U32.HI R7, RZ, 0x3, R7 ;  /* 0x00000003ff077819 */ /* 0x000fca0000011607 */
[----:B------:R-:W-:-:S04]  /*0200*/  IMAD R7, R7, 0x1c, R10 ;  /* 0x0000001c07077824 */ /* 0x000fc800078e020a */
[----:B------:R-:W-:-:S04]  /*0210*/  IMAD R7, R6, 0x7, R7 ;  /* 0x0000000706077824 */ /* 0x000fc800078e0207 */
[----:B0-----:R-:W-:Y:S02]  /*0220*/  IMAD.WIDE.U32 R2, R7, 0x4, R2 ;  /* 0x0000000407027825 */ /* 0x001fe400078e0002 */
[----:B------:R-:W0:Y:S04]  /*0230*/  LDC.64 R6, c[0x0][0x388] ;  /* 0x0000e200ff067b82 */ /* 0x000e280000000a00 */
[----:B-1----:R-:W2:Y:S01]  /*0240*/  LDG.E.CONSTANT R3, desc[UR4][R2.64] ;  /* 0x0000000402037981 */ /* 0x002ea2000c1e9900 */
[----:B------:R-:W-:-:S04]  /*0250*/  IMAD R5, R5, 0x2a, R0 ;  /* 0x0000002a05057824 */ /* 0x000fc800078e0200 */
[----:B0-----:R-:W-:-:S05]  /*0260*/  IMAD.WIDE.U32 R4, R5, 0x4, R6 ;  /* 0x0000000405047825 */ /* 0x001fca00078e0006 */
[----:B--2---:R-:W-:Y:S01]  /*0270*/  STG.E desc[UR4][R4.64], R3 ;  /* 0x0000000304007986 */ /* 0x004fe2000c101904 */
[----:B------:R-:W-:Y:S05]  /*0280*/  EXIT ;  /* 0x000000000000794d */ /* 0x000fea0003800000 */
.L_x_0:
[----:B------:R-:W-:-:S00]  /*0290*/  BRA `(.L_x_0) ;  /* 0xfffffffc00fc7947 */ /* 0x000fc0000383ffff */
[----:B------:R-:W-:-:S00]  /*02a0*/  NOP ;  /* 0x0000000000007918 */ /* 0x000fc00000000000 */
        /* <DEDUP_REMOVED lines=13> */
.L_x_1:


//--------------------- .nv.shared.reserved.0     --------------------------
	.section	.nv.shared.reserved.0,"aw",@nobits
	.weak		__nv_reservedSMEM_offset_0_alias
	.size		__nv_reservedSMEM_offset_0_alias, 0, 64
	.other		__nv_reservedSMEM_offset_0_alias,@"STO_CUDA_RESERVED_SHARED STV_DEFAULT"
__nv_reservedSMEM_offset_0_alias:
	.zero		0
	.zero		64


//--------------------- .nv.constant0.default_function_kernel --------------------------
	.section	.nv.constant0.default_function_kernel,"a",@progbits
	.sectionflags	@""
	.align	4
.nv.constant0.default_function_kernel:
	.zero		912


//--------------------- SYMBOLS --------------------------

	.type		.nv.reservedSmem.offset0,@object
	.size		.nv.reservedSmem.offset0,0x4
